//
// Generated by NVIDIA NVVM Compiler
//
// Compiler Build ID: CL-36424714
// Cuda compilation tools, release 13.0, V13.0.88
// Based on NVVM 20.0.0
//

.version 9.0
.target sm_100
.address_size 64

	// .globl	_Z13array_fill_1DPiii

.visible .entry _Z13array_fill_1DPiii(
	.param .u64 .ptr .align 1 _Z13array_fill_1DPiii_param_0,
	.param .u32 _Z13array_fill_1DPiii_param_1,
	.param .u32 _Z13array_fill_1DPiii_param_2
)
{
	.reg .pred 	%p<2>;
	.reg .b32 	%r<7>;
	.reg .b64 	%rd<5>;

	ld.param.u64 	%rd1, [_Z13array_fill_1DPiii_param_0];
	ld.param.u32 	%r3, [_Z13array_fill_1DPiii_param_1];
	ld.param.u32 	%r2, [_Z13array_fill_1DPiii_param_2];
	mov.u32 	%r4, %ntid.x;
	mov.u32 	%r5, %ctaid.x;
	mov.u32 	%r6, %tid.x;
	mad.lo.s32 	%r1, %r4, %r5, %r6;
	setp.ge.s32 	%p1, %r1, %r3;
	@%p1 bra 	$L__BB0_2;
	cvta.to.global.u64 	%rd2, %rd1;
	mul.wide.s32 	%rd3, %r1, 4;
	add.s64 	%rd4, %rd2, %rd3;
	st.global.u32 	[%rd4], %r2;
$L__BB0_2:
	ret;

}


// ===== COMPILED SASS (sm_100) =====

	.target	sm_100

	.elftype	@"ET_EXEC"


//--------------------- .note.nv.tkinfo           --------------------------
	.section	.note.nv.tkinfo,"",@"SHT_NOTE"
	.sectionflags	@"SHF_NOTE_NV_TKINFO"
	.tkinfo
        /*0018*/ 	.word	0x00000002
        /*0030*/ 	.string	""
        /*0030*/ 	.string	"ptxas"
        /*0030*/ 	.string	"Cuda compilation tools, release 13.0, V13.0.88"
        /*0030*/ 	.string	"Build cuda_13.0.r13.0/compiler.36424714_0"
        /*0030*/ 	.string	"-arch sm_100 -m 64 "



//--------------------- .note.nv.cuinfo           --------------------------
	.section	.note.nv.cuinfo,"",@"SHT_NOTE"
	.sectionflags	@"SHF_NOTE_NV_CUINFO"
        /*0018*/ 	.short	0x0002
        /*001a*/ 	.short	0x0064
        /*001c*/ 	.short	0x0082
	.zero		2


//--------------------- .nv.info                  --------------------------
	.section	.nv.info,"",@"SHT_CUDA_INFO"
	.align	4


	//----- nvinfo : EIATTR_REGCOUNT
	.align		4
        /*0000*/ 	.byte	0x04, 0x2f
        /*0002*/ 	.short	(.L_1 - .L_0)
	.align		4
.L_0:
        /*0004*/ 	.word	index@(_Z13array_fill_1DPiii)
        /*0008*/ 	.word	0x0000000a


	//----- nvinfo : EIATTR_FRAME_SIZE
	.align		4
.L_1:
        /*000c*/ 	.byte	0x04, 0x11
        /*000e*/ 	.short	(.L_3 - .L_2)
	.align		4
.L_2:
        /*0010*/ 	.word	index@(_Z13array_fill_1DPiii)
        /*0014*/ 	.word	0x00000000


	//----- nvinfo : EIATTR_MIN_STACK_SIZE
	.align		4
.L_3:
        /*0018*/ 	.byte	0x04, 0x12
        /*001a*/ 	.short	(.L_5 - .L_4)
	.align		4
.L_4:
        /*001c*/ 	.word	index@(_Z13array_fill_1DPiii)
        /*0020*/ 	.word	0x00000000
.L_5:


//--------------------- .nv.compat                --------------------------
	.section	.nv.compat,"",@"SHT_CUDA_COMPAT_INFO"
	.align	4
        /*0000*/ 	.byte	0x02, 0x09, 0x00, 0x00, 0x02, 0x02, 0x01, 0x00, 0x02, 0x05, 0x05, 0x00, 0x03, 0x07, 0x01, 0x01
        /*0010*/ 	.byte	0x02, 0x03, 0x00, 0x00, 0x02, 0x06, 0x01, 0x00, 0x04, 0x0b, 0x08, 0x00, 0x09, 0x00, 0x00, 0x00
        /*0020*/ 	.byte	0x00, 0x00, 0x00, 0x00


//--------------------- .nv.info._Z13array_fill_1DPiii --------------------------
	.section	.nv.info._Z13array_fill_1DPiii,"",@"SHT_CUDA_INFO"
	.sectionflags	@""
	.align	4


	//----- nvinfo : EIATTR_CUDA_API_VERSION
	.align		4
        /*0000*/ 	.byte	0x04, 0x37
        /*0002*/ 	.short	(.L_7 - .L_6)
.L_6:
        /*0004*/ 	.word	0x00000082


	//----- nvinfo : EIATTR_KPARAM_INFO
	.align		4
.L_7:
        /*0008*/ 	.byte	0x04, 0x17
        /*000a*/ 	.short	(.L_9 - .L_8)
.L_8:
        /*000c*/ 	.word	0x00000000
        /*0010*/ 	.short	0x0002
        /*0012*/ 	.short	0x000c
        /*0014*/ 	.byte	0x00, 0xf0, 0x11, 0x00


	//----- nvinfo : EIATTR_KPARAM_INFO
	.align		4
.L_9:
        /*0018*/ 	.byte	0x04, 0x17
        /*001a*/ 	.short	(.L_11 - .L_10)
.L_10:
        /*001c*/ 	.word	0x00000000
        /*0020*/ 	.short	0x0001
        /*0022*/ 	.short	0x0008
        /*0024*/ 	.byte	0x00, 0xf0, 0x11, 0x00


	//----- nvinfo : EIATTR_KPARAM_INFO
	.align		4
.L_11:
        /*0028*/ 	.byte	0x04, 0x17
        /*002a*/ 	.short	(.L_13 - .L_12)
.L_12:
        /*002c*/ 	.word	0x00000000
        /*0030*/ 	.short	0x0000
        /*0032*/ 	.short	0x0000
        /*0034*/ 	.byte	0x00, 0xf5, 0x21, 0x00


	//----- nvinfo : EIATTR_SPARSE_MMA_MASK
	.align		4
.L_13:
        /*0038*/ 	.byte	0x03, 0x50
        /*003a*/ 	.short	0x0000


	//----- nvinfo : EIATTR_MAXREG_COUNT
	.align		4
        /*003c*/ 	.byte	0x03, 0x1b
        /*003e*/ 	.short	0x00ff


	//----- nvinfo : EIATTR_MERCURY_ISA_VERSION
	.align		4
        /*0040*/ 	.byte	0x03, 0x5f
        /*0042*/ 	.short	0x0101


	//----- nvinfo : EIATTR_VRC_CTA_INIT_COUNT
	.align		4
        /*0044*/ 	.byte	0x02, 0x4a
	.zero		1
	.zero		1


	//----- nvinfo : EIATTR_EXIT_INSTR_OFFSETS
	.align		4
        /*0048*/ 	.byte	0x04, 0x1c
        /*004a*/ 	.short	(.L_15 - .L_14)


	//   ....[0]....
.L_14:
        /*004c*/ 	.word	0x00000070


	//   ....[1]....
        /*0050*/ 	.word	0x000000d0


	//----- nvinfo : EIATTR_CBANK_PARAM_SIZE
	.align		4
.L_15:
        /*0054*/ 	.byte	0x03, 0x19
        /*0056*/ 	.short	0x0010


	//----- nvinfo : EIATTR_PARAM_CBANK
	.align		4
        /*0058*/ 	.byte	0x04, 0x0a
        /*005a*/ 	.short	(.L_17 - .L_16)
	.align		4
.L_16:
        /*005c*/ 	.word	index@(.nv.constant0._Z13array_fill_1DPiii)
        /*0060*/ 	.short	0x0380
        /*0062*/ 	.short	0x0010


	//----- nvinfo : EIATTR_SW_WAR
	.align		4
.L_17:
        /*0064*/ 	.byte	0x04, 0x36
        /*0066*/ 	.short	(.L_19 - .L_18)
.L_18:
        /*0068*/ 	.word	0x00000008
.L_19:


//--------------------- .nv.callgraph             --------------------------
	.section	.nv.callgraph,"",@"SHT_CUDA_CALLGRAPH"
	.align	4
	.sectionentsize	8
	.align		4
        /*0000*/ 	.word	0x00000000
	.align		4
        /*0004*/ 	.word	0xffffffff
	.align		4
        /*0008*/ 	.word	0x00000000
	.align		4
        /*000c*/ 	.word	0xfffffffe
	.align		4
        /*0010*/ 	.word	0x00000000
	.align		4
        /*0014*/ 	.word	0xfffffffd
	.align		4
        /*0018*/ 	.word	0x00000000
	.align		4
        /*001c*/ 	.word	0xfffffffc


//--------------------- .text._Z13array_fill_1DPiii --------------------------
	.section	.text._Z13array_fill_1DPiii,"ax",@progbits
	.align	128
        .global         _Z13array_fill_1DPiii
        .type           _Z13array_fill_1DPiii,@function
        .size           _Z13array_fill_1DPiii,(.L_x_1 - _Z13array_fill_1DPiii)
        .other          _Z13array_fill_1DPiii,@"STO_CUDA_ENTRY STV_DEFAULT"
_Z13array_fill_1DPiii:
.text._Z13array_fill_1DPiii:
[----:B------:R-:W-:Y:S01]  /*0000*/  LDC R1, c[0x0][0x37c] ;  /* 0x0000df00ff017b82 */ /* 0x000fe20000000800 */
[----:B------:R-:W0:Y:S01]  /*0010*/  S2R R5, SR_CTAID.X ;  /* 0x0000000000057919 */ /* 0x000e220000002500 */
[----:B------:R-:W0:Y:S01]  /*0020*/  LDCU UR4, c[0x0][0x360] ;  /* 0x00006c00ff0477ac */ /* 0x000e220008000800 */
[----:B------:R-:W0:Y:S01]  /*0030*/  S2R R0, SR_TID.X ;  /* 0x0000000000007919 */ /* 0x000e220000002100 */
[----:B------:R-:W1:Y:S01]  /*0040*/  LDCU UR5, c[0x0][0x388] ;  /* 0x00007100ff0577ac */ /* 0x000e620008000800 */
[----:B0-----:R-:W-:-:S05]  /*0050*/  IMAD R5, R5, UR4, R0 ;  /* 0x0000000405057c24 */ /* 0x001fca000f8e0200 */
[----:B-1----:R-:W-:-:S13]  /*0060*/  ISETP.GE.AND P0, PT, R5, UR5, PT ;  /* 0x0000000505007c0c */ /* 0x002fda000bf06270 */
[----:B------:R-:W-:Y:S05]  /*0070*/  @P0 EXIT ;  /* 0x000000000000094d */ /* 0x000fea0003800000 */
[----:B------:R-:W0:Y:S01]  /*0080*/  LDC.64 R2, c[0x0][0x380] ;  /* 0x0000e000ff027b82 */ /* 0x000e220000000a00 */
[----:B------:R-:W1:Y:S07]  /*0090*/  LDCU.64 UR4, c[0x0][0x358] ;  /* 0x00006b00ff0477ac */ /* 0x000e6e0008000a00 */
[----:B------:R-:W1:Y:S01]  /*00a0*/  LDC R7, c[0x0][0x38c] ;  /* 0x0000e300ff077b82 */ /* 0x000e620000000800 */
[----:B0-----:R-:W-:-:S05]  /*00b0*/  IMAD.WIDE R2, R5, 0x4, R2 ;  /* 0x0000000405027825 */ /* 0x001fca00078e0202 */
[----:B-1----:R-:W-:Y:S01]  /*00c0*/  STG.E desc[UR4][R2.64], R7 ;  /* 0x0000000702007986 */ /* 0x002fe2000c101904 */
[----:B------:R-:W-:Y:S05]  /*00d0*/  EXIT ;  /* 0x000000000000794d */ /* 0x000fea0003800000 */
.L_x_0:
[----:B------:R-:W-:-:S00]  /*00e0*/  BRA `(.L_x_0) ;  /* 0xfffffffc00fc7947 */ /* 0x000fc0000383ffff */
[----:B------:R-:W-:-:S00]  /*00f0*/  NOP ;  /* 0x0000000000007918 */ /* 0x000fc00000000000 */
        /* <DEDUP_REMOVED lines=8> */
.L_x_1:


//--------------------- .nv.shared.reserved.0     --------------------------
	.section	.nv.shared.reserved.0,"aw",@nobits
	.weak		__nv_reservedSMEM_offset_0_alias
	.size		__nv_reservedSMEM_offset_0_alias, 0, 64
	.other		__nv_reservedSMEM_offset_0_alias,@"STO_CUDA_RESERVED_SHARED STV_DEFAULT"
__nv_reservedSMEM_offset_0_alias:
	.zero		0
	.zero		64


//--------------------- .nv.constant0._Z13array_fill_1DPiii --------------------------
	.section	.nv.constant0._Z13array_fill_1DPiii,"a",@progbits
	.sectionflags	@""
	.align	4
.nv.constant0._Z13array_fill_1DPiii:
	.zero		912


//--------------------- SYMBOLS --------------------------

	.type		.nv.reservedSmem.offset0,@object
	.size		.nv.reservedSmem.offset0,0x4
